//
// Generated by NVIDIA NVVM Compiler
//
// Compiler Build ID: CL-36424714
// Cuda compilation tools, release 13.0, V13.0.88
// Based on NVVM 20.0.0
//

.version 9.0
.target sm_100
.address_size 64

	// .globl	_Z14vector_preloadiiiPKfS0_Pf
// As has been demoted

.visible .entry _Z14vector_preloadiiiPKfS0_Pf(
	.param .u32 _Z14vector_preloadiiiPKfS0_Pf_param_0,
	.param .u32 _Z14vector_preloadiiiPKfS0_Pf_param_1,
	.param .u32 _Z14vector_preloadiiiPKfS0_Pf_param_2,
	.param .u64 .ptr .align 1 _Z14vector_preloadiiiPKfS0_Pf_param_3,
	.param .u64 .ptr .align 1 _Z14vector_preloadiiiPKfS0_Pf_param_4,
	.param .u64 .ptr .align 1 _Z14vector_preloadiiiPKfS0_Pf_param_5
)
{
	.reg .pred 	%p<14>;
	.reg .b32 	%r<45>;
	.reg .b32 	%f<50>;
	.reg .b64 	%rd<27>;
	// demoted variable
	.shared .align 4 .b8 As[4096];
	ld.param.u32 	%r22, [_Z14vector_preloadiiiPKfS0_Pf_param_1];
	ld.param.u32 	%r23, [_Z14vector_preloadiiiPKfS0_Pf_param_2];
	ld.param.u64 	%rd3, [_Z14vector_preloadiiiPKfS0_Pf_param_3];
	ld.param.u64 	%rd5, [_Z14vector_preloadiiiPKfS0_Pf_param_4];
	ld.param.u64 	%rd4, [_Z14vector_preloadiiiPKfS0_Pf_param_5];
	cvta.to.global.u64 	%rd1, %rd5;
	mov.u32 	%r1, %ctaid.y;
	mov.u32 	%r24, %ctaid.x;
	mov.u32 	%r25, %ntid.x;
	mov.u32 	%r2, %tid.x;
	mad.lo.s32 	%r3, %r24, %r25, %r2;
	setp.ge.u32 	%p1, %r3, %r22;
	@%p1 bra 	$L__BB0_25;
	setp.lt.s32 	%p2, %r23, 1;
	mov.f32 	%f41, 0f00000000;
	@%p2 bra 	$L__BB0_24;
	add.s32 	%r27, %r23, 1023;
	shr.u32 	%r4, %r27, 10;
	mul.lo.s32 	%r5, %r23, %r1;
	shl.b32 	%r28, %r2, 2;
	mov.u32 	%r29, As;
	add.s32 	%r6, %r29, %r28;
	cvta.to.global.u64 	%rd2, %rd3;
	mov.f32 	%f41, 0f00000000;
	mov.b32 	%r43, 0;
$L__BB0_3:
	shl.b32 	%r8, %r43, 10;
	or.b32  	%r9, %r8, %r2;
	setp.ge.s32 	%p3, %r9, %r23;
	@%p3 bra 	$L__BB0_5;
	add.s32 	%r30, %r9, %r5;
	mul.wide.u32 	%rd6, %r30, 4;
	add.s64 	%rd7, %rd2, %rd6;
	ld.global.f32 	%f22, [%rd7];
	st.shared.f32 	[%r6], %f22;
$L__BB0_5:
	bar.sync 	0;
	mov.b32 	%r44, 0;
$L__BB0_6:
	add.s32 	%r11, %r44, %r8;
	setp.ge.s32 	%p4, %r11, %r23;
	shl.b32 	%r32, %r44, 2;
	add.s32 	%r12, %r29, %r32;
	@%p4 bra 	$L__BB0_8;
	ld.shared.f32 	%f23, [%r12];
	mad.lo.s32 	%r34, %r11, %r22, %r3;
	mul.wide.u32 	%rd8, %r34, 4;
	add.s64 	%rd9, %rd1, %rd8;
	ld.global.f32 	%f24, [%rd9];
	fma.rn.f32 	%f41, %f23, %f24, %f41;
$L__BB0_8:
	add.s32 	%r13, %r11, 1;
	setp.ge.s32 	%p5, %r13, %r23;
	@%p5 bra 	$L__BB0_10;
	ld.shared.f32 	%f25, [%r12+4];
	mad.lo.s32 	%r35, %r13, %r22, %r3;
	mul.wide.u32 	%rd10, %r35, 4;
	add.s64 	%rd11, %rd1, %rd10;
	ld.global.f32 	%f26, [%rd11];
	fma.rn.f32 	%f41, %f25, %f26, %f41;
$L__BB0_10:
	add.s32 	%r14, %r11, 2;
	setp.ge.s32 	%p6, %r14, %r23;
	@%p6 bra 	$L__BB0_12;
	ld.shared.f32 	%f27, [%r12+8];
	mad.lo.s32 	%r36, %r14, %r22, %r3;
	mul.wide.u32 	%rd12, %r36, 4;
	add.s64 	%rd13, %rd1, %rd12;
	ld.global.f32 	%f28, [%rd13];
	fma.rn.f32 	%f41, %f27, %f28, %f41;
$L__BB0_12:
	add.s32 	%r15, %r11, 3;
	setp.ge.s32 	%p7, %r15, %r23;
	@%p7 bra 	$L__BB0_14;
	ld.shared.f32 	%f29, [%r12+12];
	mad.lo.s32 	%r37, %r15, %r22, %r3;
	mul.wide.u32 	%rd14, %r37, 4;
	add.s64 	%rd15, %rd1, %rd14;
	ld.global.f32 	%f30, [%rd15];
	fma.rn.f32 	%f41, %f29, %f30, %f41;
$L__BB0_14:
	add.s32 	%r16, %r11, 4;
	setp.ge.s32 	%p8, %r16, %r23;
	@%p8 bra 	$L__BB0_16;
	ld.shared.f32 	%f31, [%r12+16];
	mad.lo.s32 	%r38, %r16, %r22, %r3;
	mul.wide.u32 	%rd16, %r38, 4;
	add.s64 	%rd17, %rd1, %rd16;
	ld.global.f32 	%f32, [%rd17];
	fma.rn.f32 	%f41, %f31, %f32, %f41;
$L__BB0_16:
	add.s32 	%r17, %r11, 5;
	setp.ge.s32 	%p9, %r17, %r23;
	@%p9 bra 	$L__BB0_18;
	ld.shared.f32 	%f33, [%r12+20];
	mad.lo.s32 	%r39, %r17, %r22, %r3;
	mul.wide.u32 	%rd18, %r39, 4;
	add.s64 	%rd19, %rd1, %rd18;
	ld.global.f32 	%f34, [%rd19];
	fma.rn.f32 	%f41, %f33, %f34, %f41;
$L__BB0_18:
	add.s32 	%r18, %r11, 6;
	setp.ge.s32 	%p10, %r18, %r23;
	@%p10 bra 	$L__BB0_20;
	ld.shared.f32 	%f35, [%r12+24];
	mad.lo.s32 	%r40, %r18, %r22, %r3;
	mul.wide.u32 	%rd20, %r40, 4;
	add.s64 	%rd21, %rd1, %rd20;
	ld.global.f32 	%f36, [%rd21];
	fma.rn.f32 	%f41, %f35, %f36, %f41;
$L__BB0_20:
	add.s32 	%r19, %r11, 7;
	setp.ge.s32 	%p11, %r19, %r23;
	@%p11 bra 	$L__BB0_22;
	ld.shared.f32 	%f37, [%r12+28];
	mad.lo.s32 	%r41, %r19, %r22, %r3;
	mul.wide.u32 	%rd22, %r41, 4;
	add.s64 	%rd23, %rd1, %rd22;
	ld.global.f32 	%f38, [%rd23];
	fma.rn.f32 	%f41, %f37, %f38, %f41;
$L__BB0_22:
	add.s32 	%r44, %r44, 8;
	setp.ne.s32 	%p12, %r44, 1024;
	@%p12 bra 	$L__BB0_6;
	add.s32 	%r43, %r43, 1;
	setp.ne.s32 	%p13, %r43, %r4;
	@%p13 bra 	$L__BB0_3;
$L__BB0_24:
	mad.lo.s32 	%r42, %r22, %r1, %r3;
	cvta.to.global.u64 	%rd24, %rd4;
	mul.wide.u32 	%rd25, %r42, 4;
	add.s64 	%rd26, %rd24, %rd25;
	st.global.f32 	[%rd26], %f41;
$L__BB0_25:
	ret;

}


// ===== COMPILED SASS (sm_100) =====

	.target	sm_100

	.elftype	@"ET_EXEC"


//--------------------- .note.nv.tkinfo           --------------------------
	.section	.note.nv.tkinfo,"",@"SHT_NOTE"
	.sectionflags	@"SHF_NOTE_NV_TKINFO"
	.tkinfo
        /*0018*/ 	.word	0x00000002
        /*0030*/ 	.string	""
        /*0030*/ 	.string	"ptxas"
        /*0030*/ 	.string	"Cuda compilation tools, release 13.0, V13.0.88"
        /*0030*/ 	.string	"Build cuda_13.0.r13.0/compiler.36424714_0"
        /*0030*/ 	.string	"-arch sm_100 -m 64 "



//--------------------- .note.nv.cuinfo           --------------------------
	.section	.note.nv.cuinfo,"",@"SHT_NOTE"
	.sectionflags	@"SHF_NOTE_NV_CUINFO"
        /*0018*/ 	.short	0x0002
        /*001a*/ 	.short	0x0064
        /*001c*/ 	.short	0x0082
	.zero		2


//--------------------- .nv.info                  --------------------------
	.section	.nv.info,"",@"SHT_CUDA_INFO"
	.align	4


	//----- nvinfo : EIATTR_REGCOUNT
	.align		4
        /*0000*/ 	.byte	0x04, 0x2f
        /*0002*/ 	.short	(.L_1 - .L_0)
	.align		4
.L_0:
        /*0004*/ 	.word	index@(_Z14vector_preloadiiiPKfS0_Pf)
        /*0008*/ 	.word	0x00000020


	//----- nvinfo : EIATTR_FRAME_SIZE
	.align		4
.L_1:
        /*000c*/ 	.byte	0x04, 0x11
        /*000e*/ 	.short	(.L_3 - .L_2)
	.align		4
.L_2:
        /*0010*/ 	.word	index@(_Z14vector_preloadiiiPKfS0_Pf)
        /*0014*/ 	.word	0x00000000


	//----- nvinfo : EIATTR_MIN_STACK_SIZE
	.align		4
.L_3:
        /*0018*/ 	.byte	0x04, 0x12
        /*001a*/ 	.short	(.L_5 - .L_4)
	.align		4
.L_4:
        /*001c*/ 	.word	index@(_Z14vector_preloadiiiPKfS0_Pf)
        /*0020*/ 	.word	0x00000000
.L_5:


//--------------------- .nv.compat                --------------------------
	.section	.nv.compat,"",@"SHT_CUDA_COMPAT_INFO"
	.align	4
        /*0000*/ 	.byte	0x02, 0x09, 0x00, 0x00, 0x02, 0x02, 0x01, 0x00, 0x02, 0x05, 0x05, 0x00, 0x03, 0x07, 0x01, 0x01
        /*0010*/ 	.byte	0x02, 0x03, 0x00, 0x00, 0x02, 0x06, 0x01, 0x00, 0x04, 0x0b, 0x08, 0x00, 0x09, 0x00, 0x00, 0x00
        /*0020*/ 	.byte	0x00, 0x00, 0x00, 0x00


//--------------------- .nv.info._Z14vector_preloadiiiPKfS0_Pf --------------------------
	.section	.nv.info._Z14vector_preloadiiiPKfS0_Pf,"",@"SHT_CUDA_INFO"
	.sectionflags	@""
	.align	4


	//----- nvinfo : EIATTR_CUDA_API_VERSION
	.align		4
        /*0000*/ 	.byte	0x04, 0x37
        /*0002*/ 	.short	(.L_7 - .L_6)
.L_6:
        /*0004*/ 	.word	0x00000082


	//----- nvinfo : EIATTR_KPARAM_INFO
	.align		4
.L_7:
        /*0008*/ 	.byte	0x04, 0x17
        /*000a*/ 	.short	(.L_9 - .L_8)
.L_8:
        /*000c*/ 	.word	0x00000000
        /*0010*/ 	.short	0x0005
        /*0012*/ 	.short	0x0020
        /*0014*/ 	.byte	0x00, 0xf5, 0x21, 0x00


	//----- nvinfo : EIATTR_KPARAM_INFO
	.align		4
.L_9:
        /*0018*/ 	.byte	0x04, 0x17
        /*001a*/ 	.short	(.L_11 - .L_10)
.L_10:
        /*001c*/ 	.word	0x00000000
        /*0020*/ 	.short	0x0004
        /*0022*/ 	.short	0x0018
        /*0024*/ 	.byte	0x00, 0xf5, 0x21, 0x00


	//----- nvinfo : EIATTR_KPARAM_INFO
	.align		4
.L_11:
        /*0028*/ 	.byte	0x04, 0x17
        /*002a*/ 	.short	(.L_13 - .L_12)
.L_12:
        /*002c*/ 	.word	0x00000000
        /*0030*/ 	.short	0x0003
        /*0032*/ 	.short	0x0010
        /*0034*/ 	.byte	0x00, 0xf5, 0x21, 0x00


	//----- nvinfo : EIATTR_KPARAM_INFO
	.align		4
.L_13:
        /*0038*/ 	.byte	0x04, 0x17
        /*003a*/ 	.short	(.L_15 - .L_14)
.L_14:
        /*003c*/ 	.word	0x00000000
        /*0040*/ 	.short	0x0002
        /*0042*/ 	.short	0x0008
        /*0044*/ 	.byte	0x00, 0xf0, 0x11, 0x00


	//----- nvinfo : EIATTR_KPARAM_INFO
	.align		4
.L_15:
        /*0048*/ 	.byte	0x04, 0x17
        /*004a*/ 	.short	(.L_17 - .L_16)
.L_16:
        /*004c*/ 	.word	0x00000000
        /*0050*/ 	.short	0x0001
        /*0052*/ 	.short	0x0004
        /*0054*/ 	.byte	0x00, 0xf0, 0x11, 0x00


	//----- nvinfo : EIATTR_KPARAM_INFO
	.align		4
.L_17:
        /*0058*/ 	.byte	0x04, 0x17
        /*005a*/ 	.short	(.L_19 - .L_18)
.L_18:
        /*005c*/ 	.word	0x00000000
        /*0060*/ 	.short	0x0000
        /*0062*/ 	.short	0x0000
        /*0064*/ 	.byte	0x00, 0xf0, 0x11, 0x00


	//----- nvinfo : EIATTR_SPARSE_MMA_MASK
	.align		4
.L_19:
        /*0068*/ 	.byte	0x03, 0x50
        /*006a*/ 	.short	0x0000


	//----- nvinfo : EIATTR_MAXREG_COUNT
	.align		4
        /*006c*/ 	.byte	0x03, 0x1b
        /*006e*/ 	.short	0x00ff


	//----- nvinfo : EIATTR_NUM_BARRIERS
	.align		4
        /*0070*/ 	.byte	0x02, 0x4c
        /*0072*/ 	.byte	0x01
	.zero		1


	//----- nvinfo : EIATTR_MERCURY_ISA_VERSION
	.align		4
        /*0074*/ 	.byte	0x03, 0x5f
        /*0076*/ 	.short	0x0101


	//----- nvinfo : EIATTR_VRC_CTA_INIT_COUNT
	.align		4
        /*0078*/ 	.byte	0x02, 0x4a
	.zero		1
	.zero		1


	//----- nvinfo : EIATTR_EXIT_INSTR_OFFSETS
	.align		4
        /*007c*/ 	.byte	0x04, 0x1c
        /*007e*/ 	.short	(.L_21 - .L_20)


	//   ....[0]....
.L_20:
        /*0080*/ 	.word	0x00000070


	//   ....[1]....
        /*0084*/ 	.word	0x00000790


	//----- nvinfo : EIATTR_CRS_STACK_SIZE
	.align		4
.L_21:
        /*0088*/ 	.byte	0x04, 0x1e
        /*008a*/ 	.short	(.L_23 - .L_22)
.L_22:
        /*008c*/ 	.word	0x00000000


	//----- nvinfo : EIATTR_CBANK_PARAM_SIZE
	.align		4
.L_23:
        /*0090*/ 	.byte	0x03, 0x19
        /*0092*/ 	.short	0x0028


	//----- nvinfo : EIATTR_PARAM_CBANK
	.align		4
        /*0094*/ 	.byte	0x04, 0x0a
        /*0096*/ 	.short	(.L_25 - .L_24)
	.align		4
.L_24:
        /*0098*/ 	.word	index@(.nv.constant0._Z14vector_preloadiiiPKfS0_Pf)
        /*009c*/ 	.short	0x0380
        /*009e*/ 	.short	0x0028


	//----- nvinfo : EIATTR_SW_WAR
	.align		4
.L_25:
        /*00a0*/ 	.byte	0x04, 0x36
        /*00a2*/ 	.short	(.L_27 - .L_26)
.L_26:
        /*00a4*/ 	.word	0x00000008
.L_27:


//--------------------- .nv.callgraph             --------------------------
	.section	.nv.callgraph,"",@"SHT_CUDA_CALLGRAPH"
	.align	4
	.sectionentsize	8
	.align		4
        /*0000*/ 	.word	0x00000000
	.align		4
        /*0004*/ 	.word	0xffffffff
	.align		4
        /*0008*/ 	.word	0x00000000
	.align		4
        /*000c*/ 	.word	0xfffffffe
	.align		4
        /*0010*/ 	.word	0x00000000
	.align		4
        /*0014*/ 	.word	0xfffffffd
	.align		4
        /*0018*/ 	.word	0x00000000
	.align		4
        /*001c*/ 	.word	0xfffffffc


//--------------------- .text._Z14vector_preloadiiiPKfS0_Pf --------------------------
	.section	.text._Z14vector_preloadiiiPKfS0_Pf,"ax",@progbits
	.align	128
        .global         _Z14vector_preloadiiiPKfS0_Pf
        .type           _Z14vector_preloadiiiPKfS0_Pf,@function
        .size           _Z14vector_preloadiiiPKfS0_Pf,(.L_x_6 - _Z14vector_preloadiiiPKfS0_Pf)
        .other          _Z14vector_preloadiiiPKfS0_Pf,@"STO_CUDA_ENTRY STV_DEFAULT"
_Z14vector_preloadiiiPKfS0_Pf:
.text._Z14vector_preloadiiiPKfS0_Pf:
[----:B------:R-:W-:Y:S01]  /*0000*/  LDC R1, c[0x0][0x37c] ;  /* 0x0000df00ff017b82 */ /* 0x000fe20000000800 */
[----:B------:R-:W0:Y:S07]  /*0010*/  S2R R0, SR_TID.X ;  /* 0x0000000000007919 */ /* 0x000e2e0000002100 */
[----:B------:R-:W0:Y:S01]  /*0020*/  S2UR UR4, SR_CTAID.X ;  /* 0x00000000000479c3 */ /* 0x000e220000002500 */
[----:B------:R-:W1:Y:S07]  /*0030*/  LDCU UR5, c[0x0][0x384] ;  /* 0x00007080ff0577ac */ /* 0x000e6e0008000800 */
[----:B------:R-:W0:Y:S02]  /*0040*/  LDC R3, c[0x0][0x360] ;  /* 0x0000d800ff037b82 */ /* 0x000e240000000800 */
[----:B0-----:R-:W-:-:S05]  /*0050*/  IMAD R16, R3, UR4, R0 ;  /* 0x0000000403107c24 */ /* 0x001fca000f8e0200 */
[----:B-1----:R-:W-:-:S13]  /*0060*/  ISETP.GE.U32.AND P0, PT, R16, UR5, PT ;  /* 0x0000000510007c0c */ /* 0x002fda000bf06070 */
[----:B------:R-:W-:Y:S05]  /*0070*/  @P0 EXIT ;  /* 0x000000000000094d */ /* 0x000fea0003800000 */
[----:B------:R-:W0:Y:S01]  /*0080*/  LDCU UR4, c[0x0][0x388] ;  /* 0x00007100ff0477ac */ /* 0x000e220008000800 */
[----:B------:R-:W1:Y:S01]  /*0090*/  S2UR UR9, SR_CTAID.Y ;  /* 0x00000000000979c3 */ /* 0x000e620000002600 */
[----:B------:R-:W-:Y:S01]  /*00a0*/  HFMA2 R17, -RZ, RZ, 0, 0 ;  /* 0x00000000ff117431 */ /* 0x000fe200000001ff */
[----:B------:R-:W2:Y:S01]  /*00b0*/  LDCU.64 UR10, c[0x0][0x358] ;  /* 0x00006b00ff0a77ac */ /* 0x000ea20008000a00 */
[----:B0-----:R-:W-:-:S09]  /*00c0*/  UISETP.GE.AND UP0, UPT, UR4, 0x1, UPT ;  /* 0x000000010400788c */ /* 0x001fd2000bf06270 */
[----:B-12---:R-:W-:Y:S05]  /*00d0*/  BRA.U !UP0, `(.L_x_0) ;  /* 0x0000000508987547 */ /* 0x006fea000b800000 */
[----:B------:R-:W0:Y:S01]  /*00e0*/  S2UR UR7, SR_CgaCtaId ;  /* 0x00000000000779c3 */ /* 0x000e220000008800 */
[----:B------:R-:W-:Y:S01]  /*00f0*/  UMOV UR5, 0x400 ;  /* 0x0000040000057882 */ /* 0x000fe20000000000 */
[----:B------:R-:W-:Y:S01]  /*0100*/  UIADD3 UR4, UPT, UPT, UR4, 0x3ff, URZ ;  /* 0x000003ff04047890 */ /* 0x000fe2000fffe0ff */
[----:B------:R-:W-:-:S03]  /*0110*/  MOV R17, RZ ;  /* 0x000000ff00117202 */ /* 0x000fc60000000f00 */
[----:B------:R-:W-:-:S03]  /*0120*/  USHF.R.U32.HI UR6, URZ, 0xa, UR4 ;  /* 0x0000000aff067899 */ /* 0x000fc60008011604 */
[----:B------:R-:W-:Y:S01]  /*0130*/  UMOV UR4, URZ ;  /* 0x000000ff00047c82 */ /* 0x000fe20008000000 */
[----:B0-----:R-:W-:-:S06]  /*0140*/  ULEA UR7, UR7, UR5, 0x18 ;  /* 0x0000000507077291 */ /* 0x001fcc000f8ec0ff */
[----:B------:R-:W-:-:S07]  /*0150*/  LEA R18, R0, UR7, 0x2 ;  /* 0x0000000700127c11 */ /* 0x000fce000f8e10ff */
.L_x_4:
[----:B------:R-:W0:Y:S01]  /*0160*/  LDC R4, c[0x0][0x388] ;  /* 0x0000e200ff047b82 */ /* 0x000e220000000800 */
[----:B------:R-:W-:Y:S01]  /*0170*/  USHF.L.U32 UR12, UR4, 0xa, URZ ;  /* 0x0000000a040c7899 */ /* 0x000fe200080006ff */
[----:B------:R-:W-:Y:S05]  /*0180*/  BSSY.RECONVERGENT B0, `(.L_x_1) ;  /* 0x000000a000007945 */ /* 0x000fea0003800200 */
[----:B------:R-:W-:Y:S01]  /*0190*/  LOP3.LUT R5, R0, UR12, RZ, 0xfc, !PT ;  /* 0x0000000c00057c12 */ /* 0x000fe2000f8efcff */
[----:B------:R-:W1:Y:S03]  /*01a0*/  LDC R20, c[0x0][0x388] ;  /* 0x0000e200ff147b82 */ /* 0x000e660000000800 */
[----:B0-----:R-:W-:-:S13]  /*01b0*/  ISETP.GE.AND P0, PT, R5, R4, PT ;  /* 0x000000040500720c */ /* 0x001fda0003f06270 */
[----:B-1----:R-:W-:Y:S05]  /*01c0*/  @P0 BRA `(.L_x_2) ;  /* 0x0000000000140947 */ /* 0x002fea0003800000 */
[----:B------:R-:W0:Y:S01]  /*01d0*/  LDC.64 R2, c[0x0][0x390] ;  /* 0x0000e400ff027b82 */ /* 0x000e220000000a00 */
[----:B------:R-:W-:-:S04]  /*01e0*/  IMAD R5, R4, UR9, R5 ;  /* 0x0000000904057c24 */ /* 0x000fc8000f8e0205 */
[----:B0-----:R-:W-:-:S06]  /*01f0*/  IMAD.WIDE.U32 R2, R5, 0x4, R2 ;  /* 0x0000000405027825 */ /* 0x001fcc00078e0002 */
[----:B------:R-:W2:Y:S04]  /*0200*/  LDG.E R3, desc[UR10][R2.64] ;  /* 0x0000000a02037981 */ /* 0x000ea8000c1e1900 */
[----:B--2---:R0:W-:Y:S02]  /*0210*/  STS [R18], R3 ;  /* 0x0000000312007388 */ /* 0x0041e40000000800 */
.L_x_2:
[----:B------:R-:W-:Y:S05]  /*0220*/  BSYNC.RECONVERGENT B0 ;  /* 0x0000000000007941 */ /* 0x000fea0003800200 */
.L_x_1:
[----:B------:R-:W-:Y:S01]  /*0230*/  BAR.SYNC.DEFER_BLOCKING 0x0 ;  /* 0x0000000000007b1d */ /* 0x000fe20000010000 */
[----:B------:R-:W-:-:S04]  /*0240*/  UIADD3 UR4, UPT, UPT, UR4, 0x1, URZ ;  /* 0x0000000104047890 */ /* 0x000fc8000fffe0ff */
[----:B------:R-:W-:Y:S01]  /*0250*/  UISETP.NE.AND UP0, UPT, UR4, UR6, UPT ;  /* 0x000000060400728c */ /* 0x000fe2000bf05270 */
[----:B------:R-:W-:-:S10]  /*0260*/  UMOV UR5, URZ ;  /* 0x000000ff00057c82 */ /* 0x000fd40008000000 */
.L_x_3:
[----:B------:R-:W-:-:S06]  /*0270*/  UIADD3 UR8, UPT, UPT, UR12, UR5, URZ ;  /* 0x000000050c087290 */ /* 0x000fcc000fffe0ff */
[----:B------:R-:W-:-:S13]  /*0280*/  ISETP.LE.AND P6, PT, R20, UR8, PT ;  /* 0x0000000814007c0c */ /* 0x000fda000bfc3270 */
[----:B------:R-:W1:Y:S08]  /*0290*/  @!P6 LDC R5, c[0x0][0x384] ;  /* 0x0000e100ff05eb82 */ /* 0x000e700000000800 */
[----:B0-----:R-:W0:Y:S01]  /*02a0*/  @!P6 LDC.64 R2, c[0x0][0x398] ;  /* 0x0000e600ff02eb82 */ /* 0x001e220000000a00 */
[----:B-1----:R-:W-:-:S04]  /*02b0*/  @!P6 IMAD R5, R5, UR8, R16 ;  /* 0x000000080505ec24 */ /* 0x002fc8000f8e0210 */
[----:B0-----:R-:W-:-:S06]  /*02c0*/  @!P6 IMAD.WIDE.U32 R2, R5, 0x4, R2 ;  /* 0x000000040502e825 */ /* 0x001fcc00078e0002 */
[----:B------:R-:W2:Y:S01]  /*02d0*/  @!P6 LDG.E R2, desc[UR10][R2.64] ;  /* 0x0000000a0202e981 */ /* 0x000ea2000c1e1900 */
[----:B------:R-:W-:Y:S02]  /*02e0*/  ULEA UR13, UR5, UR7, 0x2 ;  /* 0x00000007050d7291 */ /* 0x000fe4000f8e10ff */
[----:B------:R-:W-:Y:S02]  /*02f0*/  UIADD3 UR14, UPT, UPT, UR8, 0x1, URZ ;  /* 0x00000001080e7890 */ /* 0x000fe4000fffe0ff */
[----:B------:R-:W-:Y:S02]  /*0300*/  UIADD3 UR15, UPT, UPT, UR8, 0x2, URZ ;  /* 0x00000002080f7890 */ /* 0x000fe4000fffe0ff */
[----:B------:R-:W-:Y:S02]  /*0310*/  UIADD3 UR16, UPT, UPT, UR8, 0x3, URZ ;  /* 0x0000000308107890 */ /* 0x000fe4000fffe0ff */
[C---:B------:R-:W-:Y:S01]  /*0320*/  ISETP.LE.AND P5, PT, R20.reuse, UR14, PT ;  /* 0x0000000e14007c0c */ /* 0x040fe2000bfa3270 */
[----:B------:R-:W2:Y:S01]  /*0330*/  @!P6 LDS R4, [UR13] ;  /* 0x0000000dff04e984 */ /* 0x000ea20008000800 */
[C---:B------:R-:W-:Y:S01]  /*0340*/  ISETP.LE.AND P4, PT, R20.reuse, UR15, PT ;  /* 0x0000000f14007c0c */ /* 0x040fe2000bf83270 */
[----:B------:R-:W-:Y:S01]  /*0350*/  UIADD3 UR17, UPT, UPT, UR8, 0x4, URZ ;  /* 0x0000000408117890 */ /* 0x000fe2000fffe0ff */
[----:B------:R-:W-:Y:S01]  /*0360*/  ISETP.LE.AND P3, PT, R20, UR16, PT ;  /* 0x0000001014007c0c */ /* 0x000fe2000bf63270 */
[----:B------:R-:W-:-:S02]  /*0370*/  UIADD3 UR18, UPT, UPT, UR8, 0x5, URZ ;  /* 0x0000000508127890 */ /* 0x000fc4000fffe0ff */
[----:B------:R-:W-:Y:S02]  /*0380*/  UIADD3 UR19, UPT, UPT, UR8, 0x6, URZ ;  /* 0x0000000608137890 */ /* 0x000fe4000fffe0ff */
[C---:B------:R-:W-:Y:S01]  /*0390*/  ISETP.LE.AND P2, PT, R20.reuse, UR17, PT ;  /* 0x0000001114007c0c */ /* 0x040fe2000bf43270 */
[----:B------:R-:W-:Y:S01]  /*03a0*/  UIADD3 UR8, UPT, UPT, UR8, 0x7, URZ ;  /* 0x0000000708087890 */ /* 0x000fe2000fffe0ff */
[C---:B------:R-:W-:Y:S02]  /*03b0*/  ISETP.LE.AND P1, PT, R20.reuse, UR18, PT ;  /* 0x0000001214007c0c */ /* 0x040fe4000bf23270 */
[----:B------:R-:W0:Y:S01]  /*03c0*/  @!P5 LDC R11, c[0x0][0x384] ;  /* 0x0000e100ff0bdb82 */ /* 0x000e220000000800 */
[----:B------:R-:W-:-:S07]  /*03d0*/  ISETP.LE.AND P0, PT, R20, UR19, PT ;  /* 0x0000001314007c0c */ /* 0x000fce000bf03270 */
[----:B------:R-:W1:Y:S01]  /*03e0*/  @!P5 LDC.64 R14, c[0x0][0x398] ;  /* 0x0000e600ff0edb82 */ /* 0x000e620000000a00 */
[----:B------:R-:W-:Y:S07]  /*03f0*/  @!P2 LDS R22, [UR13+0x10] ;  /* 0x0000100dff16a984 */ /* 0x000fee0008000800 */
[----:B------:R-:W3:Y:S08]  /*0400*/  @!P4 LDC R29, c[0x0][0x384] ;  /* 0x0000e100ff1dcb82 */ /* 0x000ef00000000800 */
[----:B------:R-:W4:Y:S01]  /*0410*/  @!P3 LDC R27, c[0x0][0x384] ;  /* 0x0000e100ff1bbb82 */ /* 0x000f220000000800 */
[----:B0-----:R-:W-:-:S07]  /*0420*/  @!P5 IMAD R11, R11, UR14, R16 ;  /* 0x0000000e0b0bdc24 */ /* 0x001fce000f8e0210 */
[----:B------:R-:W0:Y:S01]  /*0430*/  @!P4 LDC.64 R12, c[0x0][0x398] ;  /* 0x0000e600ff0ccb82 */ /* 0x000e220000000a00 */
[----:B-1----:R-:W-:-:S06]  /*0440*/  @!P5 IMAD.WIDE.U32 R14, R11, 0x4, R14 ;  /* 0x000000040b0ed825 */ /* 0x002fcc00078e000e */
[----:B------:R1:W5:Y:S01]  /*0450*/  @!P5 LDG.E R14, desc[UR10][R14.64] ;  /* 0x0000000a0e0ed981 */ /* 0x000362000c1e1900 */
[----:B------:R-:W0:Y:S01]  /*0460*/  @!P3 LDC.64 R8, c[0x0][0x398] ;  /* 0x0000e600ff08bb82 */ /* 0x000e220000000a00 */
[----:B---3--:R-:W-:-:S07]  /*0470*/  @!P4 IMAD R29, R29, UR15, R16 ;  /* 0x0000000f1d1dcc24 */ /* 0x008fce000f8e0210 */
[----:B------:R-:W3:Y:S01]  /*0480*/  @!P2 LDC R25, c[0x0][0x384] ;  /* 0x0000e100ff19ab82 */ /* 0x000ee20000000800 */
[----:B----4-:R-:W-:Y:S01]  /*0490*/  @!P3 IMAD R27, R27, UR16, R16 ;  /* 0x000000101b1bbc24 */ /* 0x010fe2000f8e0210 */
[----:B-1----:R-:W-:Y:S06]  /*04a0*/  @!P3 LDS R15, [UR13+0xc] ;  /* 0x00000c0dff0fb984 */ /* 0x002fec0008000800 */
[----:B------:R-:W1:Y:S01]  /*04b0*/  @!P1 LDC R23, c[0x0][0x384] ;  /* 0x0000e100ff179b82 */ /* 0x000e620000000800 */
[----:B0-----:R-:W-:-:S06]  /*04c0*/  @!P4 IMAD.WIDE.U32 R12, R29, 0x4, R12 ;  /* 0x000000041d0cc825 */ /* 0x001fcc00078e000c */
[----:B------:R0:W4:Y:S01]  /*04d0*/  @!P4 LDG.E R12, desc[UR10][R12.64] ;  /* 0x0000000a0c0cc981 */ /* 0x000122000c1e1900 */
[----:B------:R-:W1:Y:S08]  /*04e0*/  @!P2 LDC.64 R6, c[0x0][0x398] ;  /* 0x0000e600ff06ab82 */ /* 0x000e700000000a00 */
[----:B------:R-:W1:Y:S01]  /*04f0*/  @!P0 LDC R21, c[0x0][0x384] ;  /* 0x0000e100ff158b82 */ /* 0x000e620000000800 */
[----:B------:R-:W-:Y:S01]  /*0500*/  @!P3 IMAD.WIDE.U32 R8, R27, 0x4, R8 ;  /* 0x000000041b08b825 */ /* 0x000fe200078e0008 */
[----:B0-----:R-:W5:Y:S03]  /*0510*/  @!P5 LDS R13, [UR13+0x4] ;  /* 0x0000040dff0dd984 */ /* 0x001f660008000800 */
[----:B---3--:R-:W-:-:S02]  /*0520*/  @!P2 IMAD R25, R25, UR17, R16 ;  /* 0x000000111919ac24 */ /* 0x008fc4000f8e0210 */
[----:B------:R0:W3:Y:S01]  /*0530*/  @!P3 LDG.E R8, desc[UR10][R8.64] ;  /* 0x0000000a0808b981 */ /* 0x0000e2000c1e1900 */
[----:B-1----:R-:W-:Y:S02]  /*0540*/  @!P1 IMAD R23, R23, UR18, R16 ;  /* 0x0000001217179c24 */ /* 0x002fe4000f8e0210 */
[----:B------:R-:W-:Y:S01]  /*0550*/  @!P2 IMAD.WIDE.U32 R6, R25, 0x4, R6 ;  /* 0x000000041906a825 */ /* 0x000fe200078e0006 */
[----:B0-----:R-:W4:Y:S05]  /*0560*/  @!P4 LDS R9, [UR13+0x8] ;  /* 0x0000080dff09c984 */ /* 0x001f2a0008000800 */
[----:B------:R0:W3:Y:S01]  /*0570*/  @!P2 LDG.E R6, desc[UR10][R6.64] ;  /* 0x0000000a0606a981 */ /* 0x0000e2000c1e1900 */
[----:B------:R-:W-:-:S03]  /*0580*/  @!P0 IMAD R21, R21, UR19, R16 ;  /* 0x0000001315158c24 */ /* 0x000fc6000f8e0210 */
[----:B0-----:R-:W0:Y:S01]  /*0590*/  @!P1 LDS R7, [UR13+0x14] ;  /* 0x0000140dff079984 */ /* 0x001e220008000800 */
[----:B--2---:R-:W-:Y:S01]  /*05a0*/  @!P6 FFMA R17, R4, R2, R17 ;  /* 0x000000020411e223 */ /* 0x004fe20000000011 */
[----:B------:R-:W-:Y:S01]  /*05b0*/  ISETP.LE.AND P6, PT, R20, UR8, PT ;  /* 0x0000000814007c0c */ /* 0x000fe2000bfc3270 */
[----:B------:R-:W1:Y:S08]  /*05c0*/  @!P1 LDC.64 R4, c[0x0][0x398] ;  /* 0x0000e600ff049b82 */ /* 0x000e700000000a00 */
[----:B------:R-:W2:Y:S08]  /*05d0*/  @!P0 LDC.64 R2, c[0x0][0x398] ;  /* 0x0000e600ff028b82 */ /* 0x000eb00000000a00 */
[----:B------:R-:W0:Y:S08]  /*05e0*/  @!P6 LDC R19, c[0x0][0x384] ;  /* 0x0000e100ff13eb82 */ /* 0x000e300000000800 */
[----:B------:R-:W0:Y:S01]  /*05f0*/  @!P6 LDC.64 R10, c[0x0][0x398] ;  /* 0x0000e600ff0aeb82 */ /* 0x000e220000000a00 */
[----:B-1----:R-:W-:-:S06]  /*0600*/  @!P1 IMAD.WIDE.U32 R4, R23, 0x4, R4 ;  /* 0x0000000417049825 */ /* 0x002fcc00078e0004 */
[----:B------:R1:W3:Y:S01]  /*0610*/  @!P1 LDG.E R4, desc[UR10][R4.64] ;  /* 0x0000000a04049981 */ /* 0x0002e2000c1e1900 */
[----:B--2---:R-:W-:-:S06]  /*0620*/  @!P0 IMAD.WIDE.U32 R2, R21, 0x4, R2 ;  /* 0x0000000415028825 */ /* 0x004fcc00078e0002 */
[----:B------:R-:W2:Y:S01]  /*0630*/  @!P0 LDG.E R2, desc[UR10][R2.64] ;  /* 0x0000000a02028981 */ /* 0x000ea2000c1e1900 */
[----:B0-----:R-:W-:-:S03]  /*0640*/  @!P6 IMAD R19, R19, UR8, R16 ;  /* 0x000000081313ec24 */ /* 0x001fc6000f8e0210 */
[----:B-1----:R-:W-:Y:S01]  /*0650*/  @!P6 LDS R5, [UR13+0x1c] ;  /* 0x00001c0dff05e984 */ /* 0x002fe20008000800 */
[----:B------:R-:W-:-:S03]  /*0660*/  @!P6 IMAD.WIDE.U32 R10, R19, 0x4, R10 ;  /* 0x00000004130ae825 */ /* 0x000fc600078e000a */
[----:B------:R-:W2:Y:S04]  /*0670*/  @!P0 LDS R19, [UR13+0x18] ;  /* 0x0000180dff138984 */ /* 0x000ea80008000800 */
[----:B------:R-:W2:Y:S01]  /*0680*/  @!P6 LDG.E R10, desc[UR10][R10.64] ;  /* 0x0000000a0a0ae981 */ /* 0x000ea2000c1e1900 */
[----:B-----5:R-:W-:Y:S01]  /*0690*/  @!P5 FFMA R17, R14, R13, R17 ;  /* 0x0000000d0e11d223 */ /* 0x020fe20000000011 */
[----:B------:R-:W-:-:S04]  /*06a0*/  UIADD3 UR5, UPT, UPT, UR5, 0x8, URZ ;  /* 0x0000000805057890 */ /* 0x000fc8000fffe0ff */
[----:B------:R-:W-:Y:S01]  /*06b0*/  UISETP.NE.AND UP1, UPT, UR5, 0x400, UPT ;  /* 0x000004000500788c */ /* 0x000fe2000bf25270 */
[----:B----4-:R-:W-:-:S04]  /*06c0*/  @!P4 FFMA R17, R12, R9, R17 ;  /* 0x000000090c11c223 */ /* 0x010fc80000000011 */
[----:B---3--:R-:W-:-:S04]  /*06d0*/  @!P3 FFMA R17, R8, R15, R17 ;  /* 0x0000000f0811b223 */ /* 0x008fc80000000011 */
[----:B------:R-:W-:-:S04]  /*06e0*/  @!P2 FFMA R17, R22, R6, R17 ;  /* 0x000000061611a223 */ /* 0x000fc80000000011 */
[----:B------:R-:W-:-:S04]  /*06f0*/  @!P1 FFMA R17, R4, R7, R17 ;  /* 0x0000000704119223 */ /* 0x000fc80000000011 */
[----:B--2---:R-:W-:-:S04]  /*0700*/  @!P0 FFMA R17, R2, R19, R17 ;  /* 0x0000001302118223 */ /* 0x004fc80000000011 */
[----:B------:R-:W-:Y:S01]  /*0710*/  @!P6 FFMA R17, R10, R5, R17 ;  /* 0x000000050a11e223 */ /* 0x000fe20000000011 */
[----:B------:R-:W-:Y:S06]  /*0720*/  BRA.U UP1, `(.L_x_3) ;  /* 0xfffffff901d07547 */ /* 0x000fec000b83ffff */
[----:B------:R-:W-:Y:S05]  /*0730*/  BRA.U UP0, `(.L_x_4) ;  /* 0xfffffff900887547 */ /* 0x000fea000b83ffff */
.L_x_0:
[----:B------:R-:W0:Y:S08]  /*0740*/  LDC R5, c[0x0][0x384] ;  /* 0x0000e100ff057b82 */ /* 0x000e300000000800 */
[----:B------:R-:W1:Y:S01]  /*0750*/  LDC.64 R2, c[0x0][0x3a0] ;  /* 0x0000e800ff027b82 */ /* 0x000e620000000a00 */
[----:B0-----:R-:W-:-:S04]  /*0760*/  IMAD R5, R5, UR9, R16 ;  /* 0x0000000905057c24 */ /* 0x001fc8000f8e0210 */
[----:B-1----:R-:W-:-:S05]  /*0770*/  IMAD.WIDE.U32 R2, R5, 0x4, R2 ;  /* 0x0000000405027825 */ /* 0x002fca00078e0002 */
[----:B------:R-:W-:Y:S01]  /*0780*/  STG.E desc[UR10][R2.64], R17 ;  /* 0x0000001102007986 */ /* 0x000fe2000c10190a */
[----:B------:R-:W-:Y:S05]  /*0790*/  EXIT ;  /* 0x000000000000794d */ /* 0x000fea0003800000 */
.L_x_5:
[----:B------:R-:W-:-:S00]  /*07a0*/  BRA `(.L_x_5) ;  /* 0xfffffffc00fc7947 */ /* 0x000fc0000383ffff */
[----:B------:R-:W-:-:S00]  /*07b0*/  NOP ;  /* 0x0000000000007918 */ /* 0x000fc00000000000 */
        /* <DEDUP_REMOVED lines=12> */
.L_x_6:


//--------------------- .nv.shared._Z14vector_preloadiiiPKfS0_Pf --------------------------
	.section	.nv.shared._Z14vector_preloadiiiPKfS0_Pf,"aw",@nobits
	.sectionflags	@""
	.align	4
.nv.shared._Z14vector_preloadiiiPKfS0_Pf:
	.zero		5120


//--------------------- .nv.shared.reserved.0     --------------------------
	.section	.nv.shared.reserved.0,"aw",@nobits
	.weak		__nv_reservedSMEM_offset_0_alias
	.size		__nv_reservedSMEM_offset_0_alias, 0, 64
	.other		__nv_reservedSMEM_offset_0_alias,@"STO_CUDA_RESERVED_SHARED STV_DEFAULT"
__nv_reservedSMEM_offset_0_alias:
	.zero		0
	.zero		64


//--------------------- .nv.constant0._Z14vector_preloadiiiPKfS0_Pf --------------------------
	.section	.nv.constant0._Z14vector_preloadiiiPKfS0_Pf,"a",@progbits
	.sectionflags	@""
	.align	4
.nv.constant0._Z14vector_preloadiiiPKfS0_Pf:
	.zero		936


//--------------------- SYMBOLS --------------------------

	.type		.nv.reservedSmem.offset0,@object
	.size		.nv.reservedSmem.offset0,0x4
	.type		.nv.reservedSmem.cap,@object
	.size		.nv.reservedSmem.cap,0x4
